//
// Generated by NVIDIA NVVM Compiler
//
// Compiler Build ID: CL-36424714
// Cuda compilation tools, release 13.0, V13.0.88
// Based on NVVM 20.0.0
//

.version 9.0
.target sm_100
.address_size 64

	// .globl	_Z29countTrianglesIncreasingOrderPiS_S_i

.visible .entry _Z29countTrianglesIncreasingOrderPiS_S_i(
	.param .u64 .ptr .align 1 _Z29countTrianglesIncreasingOrderPiS_S_i_param_0,
	.param .u64 .ptr .align 1 _Z29countTrianglesIncreasingOrderPiS_S_i_param_1,
	.param .u64 .ptr .align 1 _Z29countTrianglesIncreasingOrderPiS_S_i_param_2,
	.param .u32 _Z29countTrianglesIncreasingOrderPiS_S_i_param_3
)
{
	.reg .pred 	%p<49>;
	.reg .b32 	%r<163>;
	.reg .b64 	%rd<28>;

	ld.param.u64 	%rd6, [_Z29countTrianglesIncreasingOrderPiS_S_i_param_0];
	ld.param.u64 	%rd7, [_Z29countTrianglesIncreasingOrderPiS_S_i_param_1];
	ld.param.u64 	%rd5, [_Z29countTrianglesIncreasingOrderPiS_S_i_param_2];
	ld.param.u32 	%r46, [_Z29countTrianglesIncreasingOrderPiS_S_i_param_3];
	cvta.to.global.u64 	%rd1, %rd7;
	cvta.to.global.u64 	%rd2, %rd6;
	mov.u32 	%r47, %ctaid.x;
	mov.u32 	%r48, %ntid.x;
	mov.u32 	%r49, %tid.x;
	mad.lo.s32 	%r1, %r47, %r48, %r49;
	setp.ge.s32 	%p1, %r1, %r46;
	@%p1 bra 	$L__BB0_23;
	mul.wide.s32 	%rd8, %r1, 4;
	add.s64 	%rd9, %rd2, %rd8;
	ld.global.u32 	%r144, [%rd9];
	ld.global.u32 	%r3, [%rd9+4];
	setp.ge.s32 	%p2, %r144, %r3;
	mov.b32 	%r160, 0;
	@%p2 bra 	$L__BB0_22;
	add.s64 	%rd3, %rd1, 32;
	mov.b32 	%r160, 0;
$L__BB0_3:
	mul.wide.s32 	%rd10, %r144, 4;
	add.s64 	%rd11, %rd1, %rd10;
	ld.global.u32 	%r6, [%rd11];
	setp.ge.s32 	%p3, %r1, %r6;
	@%p3 bra 	$L__BB0_21;
	mul.wide.s32 	%rd12, %r6, 4;
	add.s64 	%rd13, %rd2, %rd12;
	ld.global.u32 	%r146, [%rd13];
	ld.global.u32 	%r8, [%rd13+4];
	setp.ge.s32 	%p4, %r146, %r8;
	@%p4 bra 	$L__BB0_21;
$L__BB0_5:
	mul.wide.s32 	%rd14, %r146, 4;
	add.s64 	%rd15, %rd1, %rd14;
	ld.global.u32 	%r11, [%rd15];
	setp.le.s32 	%p5, %r11, %r6;
	@%p5 bra 	$L__BB0_20;
	mul.wide.s32 	%rd16, %r11, 4;
	add.s64 	%rd17, %rd2, %rd16;
	ld.global.u32 	%r152, [%rd17];
	ld.global.u32 	%r13, [%rd17+4];
	setp.ge.s32 	%p6, %r152, %r13;
	@%p6 bra 	$L__BB0_20;
	sub.s32 	%r14, %r13, %r152;
	and.b32  	%r15, %r14, 15;
	sub.s32 	%r53, %r152, %r13;
	setp.gt.u32 	%p7, %r53, -16;
	@%p7 bra 	$L__BB0_10;
	and.b32  	%r54, %r14, -16;
	neg.s32 	%r148, %r54;
$L__BB0_9:
	.pragma "nounroll";
	mul.wide.s32 	%rd18, %r152, 4;
	add.s64 	%rd19, %rd3, %rd18;
	ld.global.u32 	%r55, [%rd19+-32];
	setp.eq.s32 	%p8, %r55, %r1;
	selp.u32 	%r56, 1, 0, %p8;
	add.s32 	%r57, %r160, %r56;
	ld.global.u32 	%r58, [%rd19+-28];
	setp.eq.s32 	%p9, %r58, %r1;
	selp.u32 	%r59, 1, 0, %p9;
	add.s32 	%r60, %r57, %r59;
	ld.global.u32 	%r61, [%rd19+-24];
	setp.eq.s32 	%p10, %r61, %r1;
	selp.u32 	%r62, 1, 0, %p10;
	add.s32 	%r63, %r60, %r62;
	ld.global.u32 	%r64, [%rd19+-20];
	setp.eq.s32 	%p11, %r64, %r1;
	selp.u32 	%r65, 1, 0, %p11;
	add.s32 	%r66, %r63, %r65;
	ld.global.u32 	%r67, [%rd19+-16];
	setp.eq.s32 	%p12, %r67, %r1;
	selp.u32 	%r68, 1, 0, %p12;
	add.s32 	%r69, %r66, %r68;
	ld.global.u32 	%r70, [%rd19+-12];
	setp.eq.s32 	%p13, %r70, %r1;
	selp.u32 	%r71, 1, 0, %p13;
	add.s32 	%r72, %r69, %r71;
	ld.global.u32 	%r73, [%rd19+-8];
	setp.eq.s32 	%p14, %r73, %r1;
	selp.u32 	%r74, 1, 0, %p14;
	add.s32 	%r75, %r72, %r74;
	ld.global.u32 	%r76, [%rd19+-4];
	setp.eq.s32 	%p15, %r76, %r1;
	selp.u32 	%r77, 1, 0, %p15;
	add.s32 	%r78, %r75, %r77;
	ld.global.u32 	%r79, [%rd19];
	setp.eq.s32 	%p16, %r79, %r1;
	selp.u32 	%r80, 1, 0, %p16;
	add.s32 	%r81, %r78, %r80;
	ld.global.u32 	%r82, [%rd19+4];
	setp.eq.s32 	%p17, %r82, %r1;
	selp.u32 	%r83, 1, 0, %p17;
	add.s32 	%r84, %r81, %r83;
	ld.global.u32 	%r85, [%rd19+8];
	setp.eq.s32 	%p18, %r85, %r1;
	selp.u32 	%r86, 1, 0, %p18;
	add.s32 	%r87, %r84, %r86;
	ld.global.u32 	%r88, [%rd19+12];
	setp.eq.s32 	%p19, %r88, %r1;
	selp.u32 	%r89, 1, 0, %p19;
	add.s32 	%r90, %r87, %r89;
	ld.global.u32 	%r91, [%rd19+16];
	setp.eq.s32 	%p20, %r91, %r1;
	selp.u32 	%r92, 1, 0, %p20;
	add.s32 	%r93, %r90, %r92;
	ld.global.u32 	%r94, [%rd19+20];
	setp.eq.s32 	%p21, %r94, %r1;
	selp.u32 	%r95, 1, 0, %p21;
	add.s32 	%r96, %r93, %r95;
	ld.global.u32 	%r97, [%rd19+24];
	setp.eq.s32 	%p22, %r97, %r1;
	selp.u32 	%r98, 1, 0, %p22;
	add.s32 	%r99, %r96, %r98;
	ld.global.u32 	%r100, [%rd19+28];
	setp.eq.s32 	%p23, %r100, %r1;
	selp.u32 	%r101, 1, 0, %p23;
	add.s32 	%r160, %r99, %r101;
	add.s32 	%r152, %r152, 16;
	add.s32 	%r148, %r148, 16;
	setp.ne.s32 	%p24, %r148, 0;
	@%p24 bra 	$L__BB0_9;
$L__BB0_10:
	setp.eq.s32 	%p25, %r15, 0;
	@%p25 bra 	$L__BB0_20;
	and.b32  	%r26, %r14, 7;
	setp.lt.u32 	%p26, %r15, 8;
	@%p26 bra 	$L__BB0_13;
	mul.wide.s32 	%rd20, %r152, 4;
	add.s64 	%rd21, %rd1, %rd20;
	ld.global.u32 	%r103, [%rd21];
	setp.eq.s32 	%p27, %r103, %r1;
	selp.u32 	%r104, 1, 0, %p27;
	add.s32 	%r105, %r160, %r104;
	ld.global.u32 	%r106, [%rd21+4];
	setp.eq.s32 	%p28, %r106, %r1;
	selp.u32 	%r107, 1, 0, %p28;
	add.s32 	%r108, %r105, %r107;
	ld.global.u32 	%r109, [%rd21+8];
	setp.eq.s32 	%p29, %r109, %r1;
	selp.u32 	%r110, 1, 0, %p29;
	add.s32 	%r111, %r108, %r110;
	ld.global.u32 	%r112, [%rd21+12];
	setp.eq.s32 	%p30, %r112, %r1;
	selp.u32 	%r113, 1, 0, %p30;
	add.s32 	%r114, %r111, %r113;
	ld.global.u32 	%r115, [%rd21+16];
	setp.eq.s32 	%p31, %r115, %r1;
	selp.u32 	%r116, 1, 0, %p31;
	add.s32 	%r117, %r114, %r116;
	ld.global.u32 	%r118, [%rd21+20];
	setp.eq.s32 	%p32, %r118, %r1;
	selp.u32 	%r119, 1, 0, %p32;
	add.s32 	%r120, %r117, %r119;
	ld.global.u32 	%r121, [%rd21+24];
	setp.eq.s32 	%p33, %r121, %r1;
	selp.u32 	%r122, 1, 0, %p33;
	add.s32 	%r123, %r120, %r122;
	ld.global.u32 	%r124, [%rd21+28];
	setp.eq.s32 	%p34, %r124, %r1;
	selp.u32 	%r125, 1, 0, %p34;
	add.s32 	%r160, %r123, %r125;
	add.s32 	%r152, %r152, 8;
$L__BB0_13:
	setp.eq.s32 	%p35, %r26, 0;
	@%p35 bra 	$L__BB0_20;
	and.b32  	%r32, %r14, 3;
	setp.lt.u32 	%p36, %r26, 4;
	@%p36 bra 	$L__BB0_16;
	mul.wide.s32 	%rd22, %r152, 4;
	add.s64 	%rd23, %rd1, %rd22;
	ld.global.u32 	%r127, [%rd23];
	setp.eq.s32 	%p37, %r127, %r1;
	selp.u32 	%r128, 1, 0, %p37;
	add.s32 	%r129, %r160, %r128;
	ld.global.u32 	%r130, [%rd23+4];
	setp.eq.s32 	%p38, %r130, %r1;
	selp.u32 	%r131, 1, 0, %p38;
	add.s32 	%r132, %r129, %r131;
	ld.global.u32 	%r133, [%rd23+8];
	setp.eq.s32 	%p39, %r133, %r1;
	selp.u32 	%r134, 1, 0, %p39;
	add.s32 	%r135, %r132, %r134;
	ld.global.u32 	%r136, [%rd23+12];
	setp.eq.s32 	%p40, %r136, %r1;
	selp.u32 	%r137, 1, 0, %p40;
	add.s32 	%r160, %r135, %r137;
	add.s32 	%r152, %r152, 4;
$L__BB0_16:
	setp.eq.s32 	%p41, %r32, 0;
	@%p41 bra 	$L__BB0_20;
	mul.wide.s32 	%rd24, %r152, 4;
	add.s64 	%rd4, %rd1, %rd24;
	ld.global.u32 	%r138, [%rd4];
	setp.eq.s32 	%p42, %r138, %r1;
	selp.u32 	%r139, 1, 0, %p42;
	add.s32 	%r160, %r160, %r139;
	setp.eq.s32 	%p43, %r32, 1;
	@%p43 bra 	$L__BB0_20;
	ld.global.u32 	%r140, [%rd4+4];
	setp.eq.s32 	%p44, %r140, %r1;
	selp.u32 	%r141, 1, 0, %p44;
	add.s32 	%r160, %r160, %r141;
	setp.eq.s32 	%p45, %r32, 2;
	@%p45 bra 	$L__BB0_20;
	ld.global.u32 	%r142, [%rd4+8];
	setp.eq.s32 	%p46, %r142, %r1;
	selp.u32 	%r143, 1, 0, %p46;
	add.s32 	%r160, %r160, %r143;
$L__BB0_20:
	add.s32 	%r146, %r146, 1;
	setp.ne.s32 	%p47, %r146, %r8;
	@%p47 bra 	$L__BB0_5;
$L__BB0_21:
	add.s32 	%r144, %r144, 1;
	setp.ne.s32 	%p48, %r144, %r3;
	@%p48 bra 	$L__BB0_3;
$L__BB0_22:
	cvta.to.global.u64 	%rd25, %rd5;
	add.s64 	%rd27, %rd25, %rd8;
	st.global.u32 	[%rd27], %r160;
$L__BB0_23:
	ret;

}


// ===== COMPILED SASS (sm_100) =====

	.target	sm_100

	.elftype	@"ET_EXEC"


//--------------------- .note.nv.tkinfo           --------------------------
	.section	.note.nv.tkinfo,"",@"SHT_NOTE"
	.sectionflags	@"SHF_NOTE_NV_TKINFO"
	.tkinfo
        /*0018*/ 	.word	0x00000002
        /*0030*/ 	.string	""
        /*0030*/ 	.string	"ptxas"
        /*0030*/ 	.string	"Cuda compilation tools, release 13.0, V13.0.88"
        /*0030*/ 	.string	"Build cuda_13.0.r13.0/compiler.36424714_0"
        /*0030*/ 	.string	"-arch sm_100 -m 64 "



//--------------------- .note.nv.cuinfo           --------------------------
	.section	.note.nv.cuinfo,"",@"SHT_NOTE"
	.sectionflags	@"SHF_NOTE_NV_CUINFO"
        /*0018*/ 	.short	0x0002
        /*001a*/ 	.short	0x0064
        /*001c*/ 	.short	0x0082
	.zero		2


//--------------------- .nv.info                  --------------------------
	.section	.nv.info,"",@"SHT_CUDA_INFO"
	.align	4


	//----- nvinfo : EIATTR_REGCOUNT
	.align		4
        /*0000*/ 	.byte	0x04, 0x2f
        /*0002*/ 	.short	(.L_1 - .L_0)
	.align		4
.L_0:
        /*0004*/ 	.word	index@(_Z29countTrianglesIncreasingOrderPiS_S_i)
        /*0008*/ 	.word	0x00000020


	//----- nvinfo : EIATTR_FRAME_SIZE
	.align		4
.L_1:
        /*000c*/ 	.byte	0x04, 0x11
        /*000e*/ 	.short	(.L_3 - .L_2)
	.align		4
.L_2:
        /*0010*/ 	.word	index@(_Z29countTrianglesIncreasingOrderPiS_S_i)
        /*0014*/ 	.word	0x00000000


	//----- nvinfo : EIATTR_MIN_STACK_SIZE
	.align		4
.L_3:
        /*0018*/ 	.byte	0x04, 0x12
        /*001a*/ 	.short	(.L_5 - .L_4)
	.align		4
.L_4:
        /*001c*/ 	.word	index@(_Z29countTrianglesIncreasingOrderPiS_S_i)
        /*0020*/ 	.word	0x00000000
.L_5:


//--------------------- .nv.compat                --------------------------
	.section	.nv.compat,"",@"SHT_CUDA_COMPAT_INFO"
	.align	4
        /*0000*/ 	.byte	0x02, 0x09, 0x00, 0x00, 0x02, 0x02, 0x01, 0x00, 0x02, 0x05, 0x05, 0x00, 0x03, 0x07, 0x01, 0x01
        /*0010*/ 	.byte	0x02, 0x03, 0x00, 0x00, 0x02, 0x06, 0x01, 0x00, 0x04, 0x0b, 0x08, 0x00, 0x09, 0x00, 0x00, 0x00
        /*0020*/ 	.byte	0x00, 0x00, 0x00, 0x00


//--------------------- .nv.info._Z29countTrianglesIncreasingOrderPiS_S_i --------------------------
	.section	.nv.info._Z29countTrianglesIncreasingOrderPiS_S_i,"",@"SHT_CUDA_INFO"
	.sectionflags	@""
	.align	4


	//----- nvinfo : EIATTR_CUDA_API_VERSION
	.align		4
        /*0000*/ 	.byte	0x04, 0x37
        /*0002*/ 	.short	(.L_7 - .L_6)
.L_6:
        /*0004*/ 	.word	0x00000082


	//----- nvinfo : EIATTR_KPARAM_INFO
	.align		4
.L_7:
        /*0008*/ 	.byte	0x04, 0x17
        /*000a*/ 	.short	(.L_9 - .L_8)
.L_8:
        /*000c*/ 	.word	0x00000000
        /*0010*/ 	.short	0x0003
        /*0012*/ 	.short	0x0018
        /*0014*/ 	.byte	0x00, 0xf0, 0x11, 0x00


	//----- nvinfo : EIATTR_KPARAM_INFO
	.align		4
.L_9:
        /*0018*/ 	.byte	0x04, 0x17
        /*001a*/ 	.short	(.L_11 - .L_10)
.L_10:
        /*001c*/ 	.word	0x00000000
        /*0020*/ 	.short	0x0002
        /*0022*/ 	.short	0x0010
        /*0024*/ 	.byte	0x00, 0xf5, 0x21, 0x00


	//----- nvinfo : EIATTR_KPARAM_INFO
	.align		4
.L_11:
        /*0028*/ 	.byte	0x04, 0x17
        /*002a*/ 	.short	(.L_13 - .L_12)
.L_12:
        /*002c*/ 	.word	0x00000000
        /*0030*/ 	.short	0x0001
        /*0032*/ 	.short	0x0008
        /*0034*/ 	.byte	0x00, 0xf5, 0x21, 0x00


	//----- nvinfo : EIATTR_KPARAM_INFO
	.align		4
.L_13:
        /*0038*/ 	.byte	0x04, 0x17
        /*003a*/ 	.short	(.L_15 - .L_14)
.L_14:
        /*003c*/ 	.word	0x00000000
        /*0040*/ 	.short	0x0000
        /*0042*/ 	.short	0x0000
        /*0044*/ 	.byte	0x00, 0xf5, 0x21, 0x00


	//----- nvinfo : EIATTR_SPARSE_MMA_MASK
	.align		4
.L_15:
        /*0048*/ 	.byte	0x03, 0x50
        /*004a*/ 	.short	0x0000


	//----- nvinfo : EIATTR_MAXREG_COUNT
	.align		4
        /*004c*/ 	.byte	0x03, 0x1b
        /*004e*/ 	.short	0x00ff


	//----- nvinfo : EIATTR_MERCURY_ISA_VERSION
	.align		4
        /*0050*/ 	.byte	0x03, 0x5f
        /*0052*/ 	.short	0x0101


	//----- nvinfo : EIATTR_VRC_CTA_INIT_COUNT
	.align		4
        /*0054*/ 	.byte	0x02, 0x4a
	.zero		1
	.zero		1


	//----- nvinfo : EIATTR_EXIT_INSTR_OFFSETS
	.align		4
        /*0058*/ 	.byte	0x04, 0x1c
        /*005a*/ 	.short	(.L_17 - .L_16)


	//   ....[0]....
.L_16:
        /*005c*/ 	.word	0x00000070


	//   ....[1]....
        /*0060*/ 	.word	0x00000de0


	//----- nvinfo : EIATTR_CRS_STACK_SIZE
	.align		4
.L_17:
        /*0064*/ 	.byte	0x04, 0x1e
        /*0066*/ 	.short	(.L_19 - .L_18)
.L_18:
        /*0068*/ 	.word	0x00000000


	//----- nvinfo : EIATTR_CBANK_PARAM_SIZE
	.align		4
.L_19:
        /*006c*/ 	.byte	0x03, 0x19
        /*006e*/ 	.short	0x001c


	//----- nvinfo : EIATTR_PARAM_CBANK
	.align		4
        /*0070*/ 	.byte	0x04, 0x0a
        /*0072*/ 	.short	(.L_21 - .L_20)
	.align		4
.L_20:
        /*0074*/ 	.word	index@(.nv.constant0._Z29countTrianglesIncreasingOrderPiS_S_i)
        /*0078*/ 	.short	0x0380
        /*007a*/ 	.short	0x001c


	//----- nvinfo : EIATTR_SW_WAR
	.align		4
.L_21:
        /*007c*/ 	.byte	0x04, 0x36
        /*007e*/ 	.short	(.L_23 - .L_22)
.L_22:
        /*0080*/ 	.word	0x00000008
.L_23:


//--------------------- .nv.callgraph             --------------------------
	.section	.nv.callgraph,"",@"SHT_CUDA_CALLGRAPH"
	.align	4
	.sectionentsize	8
	.align		4
        /*0000*/ 	.word	0x00000000
	.align		4
        /*0004*/ 	.word	0xffffffff
	.align		4
        /*0008*/ 	.word	0x00000000
	.align		4
        /*000c*/ 	.word	0xfffffffe
	.align		4
        /*0010*/ 	.word	0x00000000
	.align		4
        /*0014*/ 	.word	0xfffffffd
	.align		4
        /*0018*/ 	.word	0x00000000
	.align		4
        /*001c*/ 	.word	0xfffffffc


//--------------------- .text._Z29countTrianglesIncreasingOrderPiS_S_i --------------------------
	.section	.text._Z29countTrianglesIncreasingOrderPiS_S_i,"ax",@progbits
	.align	128
        .global         _Z29countTrianglesIncreasingOrderPiS_S_i
        .type           _Z29countTrianglesIncreasingOrderPiS_S_i,@function
        .size           _Z29countTrianglesIncreasingOrderPiS_S_i,(.L_x_16 - _Z29countTrianglesIncreasingOrderPiS_S_i)
        .other          _Z29countTrianglesIncreasingOrderPiS_S_i,@"STO_CUDA_ENTRY STV_DEFAULT"
_Z29countTrianglesIncreasingOrderPiS_S_i:
.text._Z29countTrianglesIncreasingOrderPiS_S_i:
[----:B------:R-:W-:Y:S01]  /*0000*/  LDC R1, c[0x0][0x37c] ;  /* 0x0000df00ff017b82 */ /* 0x000fe20000000800 */
[----:B------:R-:W0:Y:S07]  /*0010*/  S2R R3, SR_TID.X ;  /* 0x0000000000037919 */ /* 0x000e2e0000002100 */
[----:B------:R-:W0:Y:S01]  /*0020*/  S2UR UR4, SR_CTAID.X ;  /* 0x00000000000479c3 */ /* 0x000e220000002500 */
[----:B------:R-:W1:Y:S07]  /*0030*/  LDCU UR5, c[0x0][0x398] ;  /* 0x00007300ff0577ac */ /* 0x000e6e0008000800 */
[----:B------:R-:W0:Y:S02]  /*0040*/  LDC R0, c[0x0][0x360] ;  /* 0x0000d800ff007b82 */ /* 0x000e240000000800 */
[----:B0-----:R-:W-:-:S05]  /*0050*/  IMAD R0, R0, UR4, R3 ;  /* 0x0000000400007c24 */ /* 0x001fca000f8e0203 */
[----:B-1----:R-:W-:-:S13]  /*0060*/  ISETP.GE.AND P0, PT, R0, UR5, PT ;  /* 0x0000000500007c0c */ /* 0x002fda000bf06270 */
[----:B------:R-:W-:Y:S05]  /*0070*/  @P0 EXIT ;  /* 0x000000000000094d */ /* 0x000fea0003800000 */
[----:B------:R-:W0:Y:S01]  /*0080*/  LDC.64 R2, c[0x0][0x380] ;  /* 0x0000e000ff027b82 */ /* 0x000e220000000a00 */
[----:B------:R-:W1:Y:S01]  /*0090*/  LDCU.64 UR4, c[0x0][0x358] ;  /* 0x00006b00ff0477ac */ /* 0x000e620008000a00 */
[----:B0-----:R-:W-:-:S05]  /*00a0*/  IMAD.WIDE R2, R0, 0x4, R2 ;  /* 0x0000000400027825 */ /* 0x001fca00078e0202 */
[----:B-1----:R-:W2:Y:S04]  /*00b0*/  LDG.E R11, desc[UR4][R2.64] ;  /* 0x00000004020b7981 */ /* 0x002ea8000c1e1900 */
[----:B------:R-:W2:Y:S01]  /*00c0*/  LDG.E R8, desc[UR4][R2.64+0x4] ;  /* 0x0000040402087981 */ /* 0x000ea2000c1e1900 */
[----:B------:R-:W-:Y:S01]  /*00d0*/  BSSY.RECONVERGENT B2, `(.L_x_0) ;  /* 0x00000cd000027945 */ /* 0x000fe20003800200 */
[----:B------:R-:W-:Y:S01]  /*00e0*/  IMAD.MOV.U32 R16, RZ, RZ, RZ ;  /* 0x000000ffff107224 */ /* 0x000fe200078e00ff */
[----:B--2---:R-:W-:-:S13]  /*00f0*/  ISETP.GE.AND P0, PT, R11, R8, PT ;  /* 0x000000080b00720c */ /* 0x004fda0003f06270 */
[----:B------:R-:W-:Y:S05]  /*0100*/  @P0 BRA `(.L_x_1) ;  /* 0x0000000c00240947 */ /* 0x000fea0003800000 */
[----:B------:R-:W0:Y:S01]  /*0110*/  LDC.64 R2, c[0x0][0x388] ;  /* 0x0000e200ff027b82 */ /* 0x000e220000000a00 */
[----:B------:R-:W-:Y:S01]  /*0120*/  IMAD.MOV.U32 R16, RZ, RZ, RZ ;  /* 0x000000ffff107224 */ /* 0x000fe200078e00ff */
[----:B0-----:R-:W-:-:S05]  /*0130*/  IADD3 R2, P0, PT, R2, 0x20, RZ ;  /* 0x0000002002027810 */ /* 0x001fca0007f1e0ff */
[----:B------:R-:W-:-:S08]  /*0140*/  IMAD.X R3, RZ, RZ, R3, P0 ;  /* 0x000000ffff037224 */ /* 0x000fd000000e0603 */
.L_x_14:
[----:B------:R-:W0:Y:S02]  /*0150*/  LDC.64 R4, c[0x0][0x388] ;  /* 0x0000e200ff047b82 */ /* 0x000e240000000a00 */
[----:B0-----:R-:W-:-:S05]  /*0160*/  IMAD.WIDE R4, R11, 0x4, R4 ;  /* 0x000000040b047825 */ /* 0x001fca00078e0204 */
[----:B------:R-:W2:Y:S01]  /*0170*/  LDG.E R13, desc[UR4][R4.64] ;  /* 0x00000004040d7981 */ /* 0x000ea2000c1e1900 */
[----:B------:R-:W-:Y:S01]  /*0180*/  VIADD R11, R11, 0x1 ;  /* 0x000000010b0b7836 */ /* 0x000fe20000000000 */
[----:B------:R-:W-:Y:S04]  /*0190*/  BSSY.RECONVERGENT B1, `(.L_x_2) ;  /* 0x00000bf000017945 */ /* 0x000fe80003800200 */
[----:B------:R-:W-:Y:S02]  /*01a0*/  ISETP.NE.AND P0, PT, R11, R8, PT ;  /* 0x000000080b00720c */ /* 0x000fe40003f05270 */
[----:B--2---:R-:W-:-:S13]  /*01b0*/  ISETP.GE.AND P1, PT, R0, R13, PT ;  /* 0x0000000d0000720c */ /* 0x004fda0003f26270 */
[----:B------:R-:W-:Y:S05]  /*01c0*/  @P1 BRA `(.L_x_3) ;  /* 0x0000000800ec1947 */ /* 0x000fea0003800000 */
[----:B------:R-:W0:Y:S02]  /*01d0*/  LDC.64 R4, c[0x0][0x380] ;  /* 0x0000e000ff047b82 */ /* 0x000e240000000a00 */
[----:B0-----:R-:W-:-:S05]  /*01e0*/  IMAD.WIDE R4, R13, 0x4, R4 ;  /* 0x000000040d047825 */ /* 0x001fca00078e0204 */
[----:B------:R-:W2:Y:S04]  /*01f0*/  LDG.E R15, desc[UR4][R4.64] ;  /* 0x00000004040f7981 */ /* 0x000ea8000c1e1900 */
[----:B------:R-:W2:Y:S02]  /*0200*/  LDG.E R10, desc[UR4][R4.64+0x4] ;  /* 0x00000404040a7981 */ /* 0x000ea4000c1e1900 */
[----:B--2---:R-:W-:-:S13]  /*0210*/  ISETP.GE.AND P1, PT, R15, R10, PT ;  /* 0x0000000a0f00720c */ /* 0x004fda0003f26270 */
[----:B------:R-:W-:Y:S05]  /*0220*/  @P1 BRA `(.L_x_3) ;  /* 0x0000000800d41947 */ /* 0x000fea0003800000 */
.L_x_13:
[----:B------:R-:W0:Y:S02]  /*0230*/  LDC.64 R4, c[0x0][0x388] ;  /* 0x0000e200ff047b82 */ /* 0x000e240000000a00 */
[----:B0-----:R-:W-:-:S05]  /*0240*/  IMAD.WIDE R6, R15, 0x4, R4 ;  /* 0x000000040f067825 */ /* 0x001fca00078e0204 */
[----:B------:R-:W2:Y:S01]  /*0250*/  LDG.E R9, desc[UR4][R6.64] ;  /* 0x0000000406097981 */ /* 0x000ea2000c1e1900 */
[----:B------:R-:W-:Y:S01]  /*0260*/  IADD3 R15, PT, PT, R15, 0x1, RZ ;  /* 0x000000010f0f7810 */ /* 0x000fe20007ffe0ff */
[----:B------:R-:W-:Y:S03]  /*0270*/  BSSY.RECONVERGENT B0, `(.L_x_4) ;  /* 0x00000af000007945 */ /* 0x000fe60003800200 */
[----:B------:R-:W-:Y:S02]  /*0280*/  ISETP.NE.AND P1, PT, R15, R10, PT ;  /* 0x0000000a0f00720c */ /* 0x000fe40003f25270 */
[----:B--2---:R-:W-:-:S13]  /*0290*/  ISETP.GT.AND P2, PT, R9, R13, PT ;  /* 0x0000000d0900720c */ /* 0x004fda0003f44270 */
[----:B------:R-:W-:Y:S05]  /*02a0*/  @!P2 BRA `(.L_x_5) ;  /* 0x0000000800aca947 */ /* 0x000fea0003800000 */
[----:B------:R-:W0:Y:S02]  /*02b0*/  LDC.64 R6, c[0x0][0x380] ;  /* 0x0000e000ff067b82 */ /* 0x000e240000000a00 */
[----:B0-----:R-:W-:-:S05]  /*02c0*/  IMAD.WIDE R6, R9, 0x4, R6 ;  /* 0x0000000409067825 */ /* 0x001fca00078e0206 */
[----:B------:R-:W2:Y:S04]  /*02d0*/  LDG.E R9, desc[UR4][R6.64] ;  /* 0x0000000406097981 */ /* 0x000ea8000c1e1900 */
[----:B------:R-:W2:Y:S02]  /*02e0*/  LDG.E R12, desc[UR4][R6.64+0x4] ;  /* 0x00000404060c7981 */ /* 0x000ea4000c1e1900 */
[----:B--2---:R-:W-:-:S13]  /*02f0*/  ISETP.GE.AND P2, PT, R9, R12, PT ;  /* 0x0000000c0900720c */ /* 0x004fda0003f46270 */
[----:B------:R-:W-:Y:S05]  /*0300*/  @P2 BRA `(.L_x_5) ;  /* 0x0000000800942947 */ /* 0x000fea0003800000 */
[----:B------:R-:W-:Y:S01]  /*0310*/  IMAD.IADD R6, R9, 0x1, -R12 ;  /* 0x0000000109067824 */ /* 0x000fe200078e0a0c */
[----:B------:R-:W-:Y:S01]  /*0320*/  BSSY.RECONVERGENT B3, `(.L_x_6) ;  /* 0x000004d000037945 */ /* 0x000fe20003800200 */
[----:B------:R-:W-:-:S03]  /*0330*/  IMAD.IADD R14, R12, 0x1, -R9 ;  /* 0x000000010c0e7824 */ /* 0x000fc600078e0a09 */
[----:B------:R-:W-:Y:S02]  /*0340*/  ISETP.GT.U32.AND P3, PT, R6, -0x10, PT ;  /* 0xfffffff00600780c */ /* 0x000fe40003f64070 */
[----:B------:R-:W-:-:S04]  /*0350*/  LOP3.LUT R22, R14, 0xf, RZ, 0xc0, !PT ;  /* 0x0000000f0e167812 */ /* 0x000fc800078ec0ff */
[----:B------:R-:W-:-:S07]  /*0360*/  ISETP.NE.AND P2, PT, R22, RZ, PT ;  /* 0x000000ff1600720c */ /* 0x000fce0003f45270 */
[----:B------:R-:W-:Y:S06]  /*0370*/  @P3 BRA `(.L_x_7) ;  /* 0x00000004001c3947 */ /* 0x000fec0003800000 */
[----:B------:R-:W-:-:S05]  /*0380*/  LOP3.LUT R12, R14, 0xfffffff0, RZ, 0xc0, !PT ;  /* 0xfffffff00e0c7812 */ /* 0x000fca00078ec0ff */
[----:B------:R-:W-:-:S07]  /*0390*/  IMAD.MOV R12, RZ, RZ, -R12 ;  /* 0x000000ffff0c7224 */ /* 0x000fce00078e0a0c */
.L_x_8:
[----:B------:R-:W-:-:S05]  /*03a0*/  IMAD.WIDE R6, R9, 0x4, R2 ;  /* 0x0000000409067825 */ /* 0x000fca00078e0202 */
[----:B------:R-:W2:Y:S04]  /*03b0*/  LDG.E R19, desc[UR4][R6.64+-0x20] ;  /* 0xffffe00406137981 */ /* 0x000ea8000c1e1900 */
[----:B------:R-:W3:Y:S04]  /*03c0*/  LDG.E R23, desc[UR4][R6.64+-0x1c] ;  /* 0xffffe40406177981 */ /* 0x000ee8000c1e1900 */
[----:B------:R-:W4:Y:S04]  /*03d0*/  LDG.E R24, desc[UR4][R6.64+-0x18] ;  /* 0xffffe80406187981 */ /* 0x000f28000c1e1900 */
[----:B------:R-:W5:Y:S04]  /*03e0*/  LDG.E R18, desc[UR4][R6.64+-0x14] ;  /* 0xffffec0406127981 */ /* 0x000f68000c1e1900 */
[----:B------:R-:W5:Y:S04]  /*03f0*/  LDG.E R29, desc[UR4][R6.64+-0x10] ;  /* 0xfffff004061d7981 */ /* 0x000f68000c1e1900 */
[----:B------:R-:W5:Y:S04]  /*0400*/  LDG.E R27, desc[UR4][R6.64+-0xc] ;  /* 0xfffff404061b7981 */ /* 0x000f68000c1e1900 */
[----:B------:R-:W5:Y:S04]  /*0410*/  LDG.E R17, desc[UR4][R6.64+-0x8] ;  /* 0xfffff80406117981 */ /* 0x000f68000c1e1900 */
[----:B------:R-:W5:Y:S01]  /*0420*/  LDG.E R21, desc[UR4][R6.64+-0x4] ;  /* 0xfffffc0406157981 */ /* 0x000f62000c1e1900 */
[----:B------:R-:W-:-:S03]  /*0430*/  IADD3 R20, PT, PT, R16, 0x1, RZ ;  /* 0x0000000110147810 */ /* 0x000fc60007ffe0ff */
[----:B------:R-:W5:Y:S01]  /*0440*/  LDG.E R25, desc[UR4][R6.64+0x4] ;  /* 0x0000040406197981 */ /* 0x000f62000c1e1900 */
[----:B--2---:R-:W-:-:S03]  /*0450*/  ISETP.NE.AND P3, PT, R19, R0, PT ;  /* 0x000000001300720c */ /* 0x004fc60003f65270 */
[----:B------:R-:W2:Y:S01]  /*0460*/  LDG.E R19, desc[UR4][R6.64] ;  /* 0x0000000406137981 */ /* 0x000ea2000c1e1900 */
[----:B---3--:R-:W-:-:S03]  /*0470*/  ISETP.NE.AND P4, PT, R23, R0, PT ;  /* 0x000000001700720c */ /* 0x008fc60003f85270 */
[----:B------:R-:W3:Y:S06]  /*0480*/  LDG.E R23, desc[UR4][R6.64+0x8] ;  /* 0x0000080406177981 */ /* 0x000eec000c1e1900 */
[----:B------:R-:W-:Y:S01]  /*0490*/  @P3 IMAD.MOV R20, RZ, RZ, R16 ;  /* 0x000000ffff143224 */ /* 0x000fe200078e0210 */
[----:B----4-:R-:W-:Y:S02]  /*04a0*/  ISETP.NE.AND P3, PT, R24, R0, PT ;  /* 0x000000001800720c */ /* 0x010fe40003f65270 */
[----:B------:R-:W4:Y:S01]  /*04b0*/  LDG.E R24, desc[UR4][R6.64+0x1c] ;  /* 0x00001c0406187981 */ /* 0x000f22000c1e1900 */
[----:B------:R-:W-:-:S02]  /*04c0*/  VIADD R16, R20, 0x1 ;  /* 0x0000000114107836 */ /* 0x000fc40000000000 */
[----:B------:R-:W-:Y:S01]  /*04d0*/  @P4 IMAD.MOV R16, RZ, RZ, R20 ;  /* 0x000000ffff104224 */ /* 0x000fe200078e0214 */
[----:B-----5:R-:W-:-:S04]  /*04e0*/  ISETP.NE.AND P4, PT, R18, R0, PT ;  /* 0x000000001200720c */ /* 0x020fc80003f85270 */
[----:B------:R-:W-:-:S03]  /*04f0*/  IADD3 R18, PT, PT, R16, 0x1, RZ ;  /* 0x0000000110127810 */ /* 0x000fc60007ffe0ff */
[----:B------:R-:W-:Y:S01]  /*0500*/  @P3 IMAD.MOV R18, RZ, RZ, R16 ;  /* 0x000000ffff123224 */ /* 0x000fe200078e0210 */
[----:B------:R-:W-:Y:S01]  /*0510*/  ISETP.NE.AND P3, PT, R29, R0, PT ;  /* 0x000000001d00720c */ /* 0x000fe20003f65270 */
[----:B------:R-:W5:Y:S02]  /*0520*/  LDG.E R16, desc[UR4][R6.64+0xc] ;  /* 0x00000c0406107981 */ /* 0x000f64000c1e1900 */
[----:B------:R-:W-:Y:S02]  /*0530*/  VIADD R20, R18, 0x1 ;  /* 0x0000000112147836 */ /* 0x000fe40000000000 */
[----:B------:R-:W4:Y:S01]  /*0540*/  LDG.E R29, desc[UR4][R6.64+0x10] ;  /* 0x00001004061d7981 */ /* 0x000f22000c1e1900 */
[----:B------:R-:W-:-:S05]  /*0550*/  @P4 IMAD.MOV R20, RZ, RZ, R18 ;  /* 0x000000ffff144224 */ /* 0x000fca00078e0212 */
[----:B------:R-:W-:Y:S02]  /*0560*/  IADD3 R18, PT, PT, R20, 0x1, RZ ;  /* 0x0000000114127810 */ /* 0x000fe40007ffe0ff */
[----:B------:R-:W-:Y:S02]  /*0570*/  @P3 IMAD.MOV R18, RZ, RZ, R20 ;  /* 0x000000ffff123224 */ /* 0x000fe400078e0214 */
[----:B------:R-:W4:Y:S01]  /*0580*/  LDG.E R20, desc[UR4][R6.64+0x14] ;  /* 0x0000140406147981 */ /* 0x000f22000c1e1900 */
[----:B------:R-:W-:-:S03]  /*0590*/  ISETP.NE.AND P4, PT, R27, R0, PT ;  /* 0x000000001b00720c */ /* 0x000fc60003f85270 */
[----:B------:R0:W4:Y:S01]  /*05a0*/  LDG.E R27, desc[UR4][R6.64+0x18] ;  /* 0x00001804061b7981 */ /* 0x000122000c1e1900 */
[----:B------:R-:W-:Y:S01]  /*05b0*/  ISETP.NE.AND P3, PT, R17, R0, PT ;  /* 0x000000001100720c */ /* 0x000fe20003f65270 */
[----:B------:R-:W-:-:S08]  /*05c0*/  VIADD R17, R18, 0x1 ;  /* 0x0000000112117836 */ /* 0x000fd00000000000 */
[----:B------:R-:W-:Y:S01]  /*05d0*/  @P4 IMAD.MOV R17, RZ, RZ, R18 ;  /* 0x000000ffff114224 */ /* 0x000fe200078e0212 */
[----:B------:R-:W-:-:S04]  /*05e0*/  ISETP.NE.AND P4, PT, R21, R0, PT ;  /* 0x000000001500720c */ /* 0x000fc80003f85270 */
[----:B------:R-:W-:Y:S01]  /*05f0*/  IADD3 R18, PT, PT, R17, 0x1, RZ ;  /* 0x0000000111127810 */ /* 0x000fe20007ffe0ff */
[----:B------:R-:W-:-:S04]  /*0600*/  @P3 IMAD.MOV R18, RZ, RZ, R17 ;  /* 0x000000ffff123224 */ /* 0x000fc800078e0211 */
[----:B------:R-:W-:-:S04]  /*0610*/  VIADD R17, R18, 0x1 ;  /* 0x0000000112117836 */ /* 0x000fc80000000000 */
[----:B------:R-:W-:Y:S01]  /*0620*/  @P4 IMAD.MOV R17, RZ, RZ, R18 ;  /* 0x000000ffff114224 */ /* 0x000fe200078e0212 */
[----:B------:R-:W-:-:S04]  /*0630*/  ISETP.NE.AND P4, PT, R25, R0, PT ;  /* 0x000000001900720c */ /* 0x000fc80003f85270 */
[----:B0-----:R-:W-:Y:S01]  /*0640*/  IADD3 R6, PT, PT, R17, 0x1, RZ ;  /* 0x0000000111067810 */ /* 0x001fe20007ffe0ff */
[----:B------:R-:W-:Y:S01]  /*0650*/  VIADD R12, R12, 0x10 ;  /* 0x000000100c0c7836 */ /* 0x000fe20000000000 */
[----:B------:R-:W-:Y:S02]  /*0660*/  IADD3 R9, PT, PT, R9, 0x10, RZ ;  /* 0x0000001009097810 */ /* 0x000fe40007ffe0ff */
[----:B--2---:R-:W-:-:S13]  /*0670*/  ISETP.NE.AND P3, PT, R19, R0, PT ;  /* 0x000000001300720c */ /* 0x004fda0003f65270 */
[----:B------:R-:W-:Y:S01]  /*0680*/  @P3 IMAD.MOV R6, RZ, RZ, R17 ;  /* 0x000000ffff063224 */ /* 0x000fe200078e0211 */
[----:B---3--:R-:W-:-:S03]  /*0690*/  ISETP.NE.AND P3, PT, R23, R0, PT ;  /* 0x000000001700720c */ /* 0x008fc60003f65270 */
[----:B------:R-:W-:Y:S02]  /*06a0*/  VIADD R7, R6, 0x1 ;  /* 0x0000000106077836 */ /* 0x000fe40000000000 */
[----:B------:R-:W-:Y:S01]  /*06b0*/  @P4 IMAD.MOV R7, RZ, RZ, R6 ;  /* 0x000000ffff074224 */ /* 0x000fe200078e0206 */
[----:B-----5:R-:W-:-:S04]  /*06c0*/  ISETP.NE.AND P4, PT, R16, R0, PT ;  /* 0x000000001000720c */ /* 0x020fc80003f85270 */
[----:B------:R-:W-:-:S03]  /*06d0*/  IADD3 R6, PT, PT, R7, 0x1, RZ ;  /* 0x0000000107067810 */ /* 0x000fc60007ffe0ff */
[----:B------:R-:W-:Y:S01]  /*06e0*/  @P3 IMAD.MOV R6, RZ, RZ, R7 ;  /* 0x000000ffff063224 */ /* 0x000fe200078e0207 */
[----:B----4-:R-:W-:-:S03]  /*06f0*/  ISETP.NE.AND P3, PT, R29, R0, PT ;  /* 0x000000001d00720c */ /* 0x010fc60003f65270 */
[----:B------:R-:W-:Y:S02]  /*0700*/  VIADD R7, R6, 0x1 ;  /* 0x0000000106077836 */ /* 0x000fe40000000000 */
[----:B------:R-:W-:Y:S01]  /*0710*/  @P4 IMAD.MOV R7, RZ, RZ, R6 ;  /* 0x000000ffff074224 */ /* 0x000fe200078e0206 */
[----:B------:R-:W-:-:S04]  /*0720*/  ISETP.NE.AND P4, PT, R20, R0, PT ;  /* 0x000000001400720c */ /* 0x000fc80003f85270 */
[----:B------:R-:W-:-:S03]  /*0730*/  IADD3 R6, PT, PT, R7, 0x1, RZ ;  /* 0x0000000107067810 */ /* 0x000fc60007ffe0ff */
[----:B------:R-:W-:Y:S01]  /*0740*/  @P3 IMAD.MOV R6, RZ, RZ, R7 ;  /* 0x000000ffff063224 */ /* 0x000fe200078e0207 */
[----:B------:R-:W-:-:S03]  /*0750*/  ISETP.NE.AND P3, PT, R27, R0, PT ;  /* 0x000000001b00720c */ /* 0x000fc60003f65270 */
[----:B------:R-:W-:Y:S02]  /*0760*/  VIADD R7, R6, 0x1 ;  /* 0x0000000106077836 */ /* 0x000fe40000000000 */
[----:B------:R-:W-:Y:S01]  /*0770*/  @P4 IMAD.MOV R7, RZ, RZ, R6 ;  /* 0x000000ffff074224 */ /* 0x000fe200078e0206 */
[----:B------:R-:W-:-:S04]  /*0780*/  ISETP.NE.AND P4, PT, R24, R0, PT ;  /* 0x000000001800720c */ /* 0x000fc80003f85270 */
[----:B------:R-:W-:-:S03]  /*0790*/  IADD3 R6, PT, PT, R7, 0x1, RZ ;  /* 0x0000000107067810 */ /* 0x000fc60007ffe0ff */
[----:B------:R-:W-:Y:S01]  /*07a0*/  @P3 IMAD.MOV R6, RZ, RZ, R7 ;  /* 0x000000ffff063224 */ /* 0x000fe200078e0207 */
[----:B------:R-:W-:-:S03]  /*07b0*/  ISETP.NE.AND P3, PT, R12, RZ, PT ;  /* 0x000000ff0c00720c */ /* 0x000fc60003f65270 */
[----:B------:R-:W-:Y:S02]  /*07c0*/  VIADD R16, R6, 0x1 ;  /* 0x0000000106107836 */ /* 0x000fe40000000000 */
[----:B------:R-:W-:-:S08]  /*07d0*/  @P4 IMAD.MOV R16, RZ, RZ, R6 ;  /* 0x000000ffff104224 */ /* 0x000fd000078e0206 */
[----:B------:R-:W-:Y:S05]  /*07e0*/  @P3 BRA `(.L_x_8) ;  /* 0xfffffff800ec3947 */ /* 0x000fea000383ffff */
.L_x_7:
[----:B------:R-:W-:Y:S05]  /*07f0*/  BSYNC.RECONVERGENT B3 ;  /* 0x0000000000037941 */ /* 0x000fea0003800200 */
.L_x_6:
[----:B------:R-:W-:Y:S05]  /*0800*/  @!P2 BRA `(.L_x_5) ;  /* 0x000000040054a947 */ /* 0x000fea0003800000 */
[----:B------:R-:W-:Y:S01]  /*0810*/  ISETP.GE.U32.AND P3, PT, R22, 0x8, PT ;  /* 0x000000081600780c */ /* 0x000fe20003f66070 */
[----:B------:R-:W-:Y:S01]  /*0820*/  BSSY.RECONVERGENT B3, `(.L_x_9) ;  /* 0x0000026000037945 */ /* 0x000fe20003800200 */
[----:B------:R-:W-:-:S04]  /*0830*/  LOP3.LUT R20, R14, 0x7, RZ, 0xc0, !PT ;  /* 0x000000070e147812 */ /* 0x000fc800078ec0ff */
[----:B------:R-:W-:-:S07]  /*0840*/  ISETP.NE.AND P2, PT, R20, RZ, PT ;  /* 0x000000ff1400720c */ /* 0x000fce0003f45270 */
[----:B------:R-:W-:Y:S06]  /*0850*/  @!P3 BRA `(.L_x_10) ;  /* 0x000000000088b947 */ /* 0x000fec0003800000 */
        /* <DEDUP_REMOVED lines=8> */
[----:B------:R0:W5:Y:S01]  /*08e0*/  LDG.E R18, desc[UR4][R6.64+0x1c] ;  /* 0x00001c0406127981 */ /* 0x000162000c1e1900 */
[----:B------:R-:W-:-:S02]  /*08f0*/  VIADD R12, R16, 0x1 ;  /* 0x00000001100c7836 */ /* 0x000fc40000000000 */
[----:B------:R-:W-:Y:S01]  /*0900*/  VIADD R9, R9, 0x8 ;  /* 0x0000000809097836 */ /* 0x000fe20000000000 */
[-C--:B--2---:R-:W-:Y:S02]  /*0910*/  ISETP.NE.AND P4, PT, R17, R0.reuse, PT ;  /* 0x000000001100720c */ /* 0x084fe40003f85270 */
[----:B---3--:R-:W-:-:S11]  /*0920*/  ISETP.NE.AND P3, PT, R19, R0, PT ;  /* 0x000000001300720c */ /* 0x008fd60003f65270 */
[----:B------:R-:W-:Y:S01]  /*0930*/  @P4 IMAD.MOV R12, RZ, RZ, R16 ;  /* 0x000000ffff0c4224 */ /* 0x000fe200078e0210 */
[----:B----4-:R-:W-:-:S04]  /*0940*/  ISETP.NE.AND P4, PT, R21, R0, PT ;  /* 0x000000001500720c */ /* 0x010fc80003f85270 */
[----:B------:R-:W-:Y:S01]  /*0950*/  IADD3 R16, PT, PT, R12, 0x1, RZ ;  /* 0x000000010c107810 */ /* 0x000fe20007ffe0ff */
[----:B------:R-:W-:Y:S01]  /*0960*/  @P3 IMAD.MOV R16, RZ, RZ, R12 ;  /* 0x000000ffff103224 */ /* 0x000fe200078e020c */
[----:B-----5:R-:W-:-:S03]  /*0970*/  ISETP.NE.AND P3, PT, R23, R0, PT ;  /* 0x000000001700720c */ /* 0x020fc60003f65270 */
[----:B------:R-:W-:-:S04]  /*0980*/  VIADD R12, R16, 0x1 ;  /* 0x00000001100c7836 */ /* 0x000fc80000000000 */
[----:B------:R-:W-:Y:S01]  /*0990*/  @P4 IMAD.MOV R12, RZ, RZ, R16 ;  /* 0x000000ffff0c4224 */ /* 0x000fe200078e0210 */
[----:B------:R-:W-:-:S04]  /*09a0*/  ISETP.NE.AND P4, PT, R25, R0, PT ;  /* 0x000000001900720c */ /* 0x000fc80003f85270 */
[----:B0-----:R-:W-:Y:S01]  /*09b0*/  IADD3 R6, PT, PT, R12, 0x1, RZ ;  /* 0x000000010c067810 */ /* 0x001fe20007ffe0ff */
[----:B------:R-:W-:Y:S01]  /*09c0*/  @P3 IMAD.MOV R6, RZ, RZ, R12 ;  /* 0x000000ffff063224 */ /* 0x000fe200078e020c */
[----:B------:R-:W-:-:S03]  /*09d0*/  ISETP.NE.AND P3, PT, R27, R0, PT ;  /* 0x000000001b00720c */ /* 0x000fc60003f65270 */
[----:B------:R-:W-:-:S04]  /*09e0*/  VIADD R7, R6, 0x1 ;  /* 0x0000000106077836 */ /* 0x000fc80000000000 */
[----:B------:R-:W-:Y:S01]  /*09f0*/  @P4 IMAD.MOV R7, RZ, RZ, R6 ;  /* 0x000000ffff074224 */ /* 0x000fe200078e0206 */
[----:B------:R-:W-:-:S04]  /*0a00*/  ISETP.NE.AND P4, PT, R29, R0, PT ;  /* 0x000000001d00720c */ /* 0x000fc80003f85270 */
[----:B------:R-:W-:Y:S01]  /*0a10*/  IADD3 R6, PT, PT, R7, 0x1, RZ ;  /* 0x0000000107067810 */ /* 0x000fe20007ffe0ff */
[----:B------:R-:W-:Y:S01]  /*0a20*/  @P3 IMAD.MOV R6, RZ, RZ, R7 ;  /* 0x000000ffff063224 */ /* 0x000fe200078e0207 */
[----:B------:R-:W-:-:S03]  /*0a30*/  ISETP.NE.AND P3, PT, R18, R0, PT ;  /* 0x000000001200720c */ /* 0x000fc60003f65270 */
[----:B------:R-:W-:-:S04]  /*0a40*/  VIADD R7, R6, 0x1 ;  /* 0x0000000106077836 */ /* 0x000fc80000000000 */
[----:B------:R-:W-:-:S05]  /*0a50*/  @P4 IMAD.MOV R7, RZ, RZ, R6 ;  /* 0x000000ffff074224 */ /* 0x000fca00078e0206 */
[----:B------:R-:W-:Y:S01]  /*0a60*/  IADD3 R16, PT, PT, R7, 0x1, RZ ;  /* 0x0000000107107810 */ /* 0x000fe20007ffe0ff */
[----:B------:R-:W-:-:S07]  /*0a70*/  @P3 IMAD.MOV R16, RZ, RZ, R7 ;  /* 0x000000ffff103224 */ /* 0x000fce00078e0207 */
.L_x_10:
[----:B------:R-:W-:Y:S05]  /*0a80*/  BSYNC.RECONVERGENT B3 ;  /* 0x0000000000037941 */ /* 0x000fea0003800200 */
.L_x_9:
        /* <DEDUP_REMOVED lines=10> */
[----:B------:R-:W5:Y:S01]  /*0b30*/  LDG.E R25, desc[UR4][R6.64+0xc] ;  /* 0x00000c0406197981 */ /* 0x000f62000c1e1900 */
[----:B------:R-:W-:-:S02]  /*0b40*/  VIADD R12, R16, 0x1 ;  /* 0x00000001100c7836 */ /* 0x000fc40000000000 */
[----:B------:R-:W-:Y:S01]  /*0b50*/  VIADD R9, R9, 0x4 ;  /* 0x0000000409097836 */ /* 0x000fe20000000000 */
[-C--:B--2---:R-:W-:Y:S02]  /*0b60*/  ISETP.NE.AND P4, PT, R19, R0.reuse, PT ;  /* 0x000000001300720c */ /* 0x084fe40003f85270 */
[----:B---3--:R-:W-:-:S11]  /*0b70*/  ISETP.NE.AND P3, PT, R21, R0, PT ;  /* 0x000000001500720c */ /* 0x008fd60003f65270 */
[----:B------:R-:W-:Y:S02]  /*0b80*/  @P4 IADD3 R12, PT, PT, R16, RZ, RZ ;  /* 0x000000ff100c4210 */ /* 0x000fe40007ffe0ff */
[----:B----4-:R-:W-:-:S03]  /*0b90*/  ISETP.NE.AND P4, PT, R23, R0, PT ;  /* 0x000000001700720c */ /* 0x010fc60003f85270 */
[----:B------:R-:W-:Y:S02]  /*0ba0*/  VIADD R14, R12, 0x1 ;  /* 0x000000010c0e7836 */ /* 0x000fe40000000000 */
[----:B------:R-:W-:Y:S01]  /*0bb0*/  @P3 IMAD.MOV R14, RZ, RZ, R12 ;  /* 0x000000ffff0e3224 */ /* 0x000fe200078e020c */
[----:B-----5:R-:W-:-:S03]  /*0bc0*/  ISETP.NE.AND P3, PT, R25, R0, PT ;  /* 0x000000001900720c */ /* 0x020fc60003f65270 */
[----:B------:R-:W-:-:S04]  /*0bd0*/  VIADD R12, R14, 0x1 ;  /* 0x000000010e0c7836 */ /* 0x000fc80000000000 */
[----:B------:R-:W-:-:S05]  /*0be0*/  @P4 IADD3 R12, PT, PT, R14, RZ, RZ ;  /* 0x000000ff0e0c4210 */ /* 0x000fca0007ffe0ff */
[----:B------:R-:W-:Y:S02]  /*0bf0*/  VIADD R16, R12, 0x1 ;  /* 0x000000010c107836 */ /* 0x000fe40000000000 */
[----:B------:R-:W-:-:S07]  /*0c00*/  @P3 IMAD.MOV R16, RZ, RZ, R12 ;  /* 0x000000ffff103224 */ /* 0x000fce00078e020c */
.L_x_12:
[----:B------:R-:W-:Y:S05]  /*0c10*/  BSYNC.RECONVERGENT B3 ;  /* 0x0000000000037941 */ /* 0x000fea0003800200 */
.L_x_11:
[----:B------:R-:W-:Y:S05]  /*0c20*/  @!P2 BRA `(.L_x_5) ;  /* 0x00000000004ca947 */ /* 0x000fea0003800000 */
[----:B------:R-:W-:-:S05]  /*0c30*/  IMAD.WIDE R4, R9, 0x4, R4 ;  /* 0x0000000409047825 */ /* 0x000fca00078e0204 */
[----:B------:R-:W2:Y:S01]  /*0c40*/  LDG.E R7, desc[UR4][R4.64] ;  /* 0x0000000404077981 */ /* 0x000ea2000c1e1900 */
[----:B------:R-:W-:Y:S02]  /*0c50*/  ISETP.NE.AND P3, PT, R17, 0x1, PT ;  /* 0x000000011100780c */ /* 0x000fe40003f65270 */
[----:B------:R-:W-:Y:S02]  /*0c60*/  IADD3 R6, PT, PT, R16, 0x1, RZ ;  /* 0x0000000110067810 */ /* 0x000fe40007ffe0ff */
[----:B--2---:R-:W-:-:S13]  /*0c70*/  ISETP.NE.AND P2, PT, R7, R0, PT ;  /* 0x000000000700720c */ /* 0x004fda0003f45270 */
[----:B------:R-:W-:-:S04]  /*0c80*/  @P2 IMAD.MOV R6, RZ, RZ, R16 ;  /* 0x000000ffff062224 */ /* 0x000fc800078e0210 */
[----:B------:R-:W-:Y:S01]  /*0c90*/  IMAD.MOV.U32 R16, RZ, RZ, R6 ;  /* 0x000000ffff107224 */ /* 0x000fe200078e0006 */
[----:B------:R-:W-:Y:S06]  /*0ca0*/  @!P3 BRA `(.L_x_5) ;  /* 0x00000000002cb947 */ /* 0x000fec0003800000 */
[----:B------:R-:W-:Y:S01]  /*0cb0*/  ISETP.NE.AND P3, PT, R17, 0x2, PT ;  /* 0x000000021100780c */ /* 0x000fe20003f65270 */
[----:B------:R-:W2:-:S12]  /*0cc0*/  LDG.E R7, desc[UR4][R4.64+0x4] ;  /* 0x0000040404077981 */ /* 0x000e98000c1e1900 */
[----:B------:R-:W3:Y:S01]  /*0cd0*/  @P3 LDG.E R9, desc[UR4][R4.64+0x8] ;  /* 0x0000080404093981 */ /* 0x000ee2000c1e1900 */
[----:B------:R-:W-:Y:S01]  /*0ce0*/  VIADD R6, R16, 0x1 ;  /* 0x0000000110067836 */ /* 0x000fe20000000000 */
[-C--:B--2---:R-:W-:Y:S02]  /*0cf0*/  ISETP.NE.AND P2, PT, R7, R0.reuse, PT ;  /* 0x000000000700720c */ /* 0x084fe40003f45270 */
[----:B---3--:R-:W-:-:S11]  /*0d00*/  ISETP.NE.AND P4, PT, R9, R0, P3 ;  /* 0x000000000900720c */ /* 0x008fd60001f85270 */
[----:B------:R-:W-:-:S05]  /*0d10*/  @P2 IADD3 R6, PT, PT, R16, RZ, RZ ;  /* 0x000000ff10062210 */ /* 0x000fca0007ffe0ff */
[----:B------:R-:W-:-:S04]  /*0d20*/  IMAD.MOV.U32 R16, RZ, RZ, R6 ;  /* 0x000000ffff107224 */ /* 0x000fc800078e0006 */
[C---:B------:R-:W-:Y:S01]  /*0d30*/  @P3 VIADD R6, R16.reuse, 0x1 ;  /* 0x0000000110063836 */ /* 0x040fe20000000000 */
[----:B------:R-:W-:-:S05]  /*0d40*/  @P4 IADD3 R6, PT, PT, R16, RZ, RZ ;  /* 0x000000ff10064210 */ /* 0x000fca0007ffe0ff */
[----:B------:R-:W-:-:S07]  /*0d50*/  @P3 IMAD.MOV.U32 R16, RZ, RZ, R6 ;  /* 0x000000ffff103224 */ /* 0x000fce00078e0006 */
.L_x_5:
[----:B------:R-:W-:Y:S05]  /*0d60*/  BSYNC.RECONVERGENT B0 ;  /* 0x0000000000007941 */ /* 0x000fea0003800200 */
.L_x_4:
[----:B------:R-:W-:Y:S05]  /*0d70*/  @P1 BRA `(.L_x_13) ;  /* 0xfffffff4002c1947 */ /* 0x000fea000383ffff */
.L_x_3:
[----:B------:R-:W-:Y:S05]  /*0d80*/  BSYNC.RECONVERGENT B1 ;  /* 0x0000000000017941 */ /* 0x000fea0003800200 */
.L_x_2:
[----:B------:R-:W-:Y:S05]  /*0d90*/  @P0 BRA `(.L_x_14) ;  /* 0xfffffff000ec0947 */ /* 0x000fea000383ffff */
.L_x_1:
[----:B------:R-:W-:Y:S05]  /*0da0*/  BSYNC.RECONVERGENT B2 ;  /* 0x0000000000027941 */ /* 0x000fea0003800200 */
.L_x_0:
[----:B------:R-:W0:Y:S02]  /*0db0*/  LDC.64 R2, c[0x0][0x390] ;  /* 0x0000e400ff027b82 */ /* 0x000e240000000a00 */
[----:B0-----:R-:W-:-:S05]  /*0dc0*/  IMAD.WIDE R2, R0, 0x4, R2 ;  /* 0x0000000400027825 */ /* 0x001fca00078e0202 */
[----:B------:R-:W-:Y:S01]  /*0dd0*/  STG.E desc[UR4][R2.64], R16 ;  /* 0x0000001002007986 */ /* 0x000fe2000c101904 */
[----:B------:R-:W-:Y:S05]  /*0de0*/  EXIT ;  /* 0x000000000000794d */ /* 0x000fea0003800000 */
.L_x_15:
[----:B------:R-:W-:-:S00]  /*0df0*/  BRA `(.L_x_15) ;  /* 0xfffffffc00fc7947 */ /* 0x000fc0000383ffff */
[----:B------:R-:W-:-:S00]  /*0e00*/  NOP ;  /* 0x0000000000007918 */ /* 0x000fc00000000000 */
[----:B------:R-:W-:-:S00]  /*0e10*/  NOP ;  /* 0x0000000000007918 */ /* 0x000fc00000000000 */
[----:B------:R-:W-:-:S00]  /*0e20*/  NOP ;  /* 0x0000000000007918 */ /* 0x000fc00000000000 */
[----:B------:R-:W-:-:S00]  /*0e30*/  NOP ;  /* 0x0000000000007918 */ /* 0x000fc00000000000 */
[----:B------:R-:W-:-:S00]  /*0e40*/  NOP ;  /* 0x0000000000007918 */ /* 0x000fc00000000000 */
[----:B------:R-:W-:-:S00]  /*0e50*/  NOP ;  /* 0x0000000000007918 */ /* 0x000fc00000000000 */
[----:B------:R-:W-:-:S00]  /*0e60*/  NOP ;  /* 0x0000000000007918 */ /* 0x000fc00000000000 */
[----:B------:R-:W-:-:S00]  /*0e70*/  NOP ;  /* 0x0000000000007918 */ /* 0x000fc00000000000 */
.L_x_16:


//--------------------- .nv.shared.reserved.0     --------------------------
	.section	.nv.shared.reserved.0,"aw",@nobits
	.weak		__nv_reservedSMEM_offset_0_alias
	.size		__nv_reservedSMEM_offset_0_alias, 0, 64
	.other		__nv_reservedSMEM_offset_0_alias,@"STO_CUDA_RESERVED_SHARED STV_DEFAULT"
__nv_reservedSMEM_offset_0_alias:
	.zero		0
	.zero		64


//--------------------- .nv.constant0._Z29countTrianglesIncreasingOrderPiS_S_i --------------------------
	.section	.nv.constant0._Z29countTrianglesIncreasingOrderPiS_S_i,"a",@progbits
	.sectionflags	@""
	.align	4
.nv.constant0._Z29countTrianglesIncreasingOrderPiS_S_i:
	.zero		924


//--------------------- SYMBOLS --------------------------

	.type		.nv.reservedSmem.offset0,@object
	.size		.nv.reservedSmem.offset0,0x4
